//
// Generated by NVIDIA NVVM Compiler
//
// Compiler Build ID: CL-36424714
// Cuda compilation tools, release 13.0, V13.0.88
// Based on NVVM 20.0.0
//

.version 9.0
.target sm_100
.address_size 64

	// .globl	_Z10testKernelv
.extern .func  (.param .b32 func_retval0) vprintf
(
	.param .b64 vprintf_param_0,
	.param .b64 vprintf_param_1
)
;
.global .align 1 .b8 $str[27] = {72, 101, 108, 108, 111, 32, 102, 114, 111, 109, 32, 71, 80, 85, 32, 116, 104, 114, 101, 97, 100, 32, 37, 100, 33, 10};

.visible .entry _Z10testKernelv()
{
	.local .align 8 .b8 	__local_depot0[8];
	.reg .b64 	%SP;
	.reg .b64 	%SPL;
	.reg .pred 	%p<2>;
	.reg .b32 	%r<7>;
	.reg .b64 	%rd<5>;

	mov.u64 	%SPL, __local_depot0;
	cvta.local.u64 	%SP, %SPL;
	mov.u32 	%r2, %ctaid.x;
	mov.u32 	%r3, %ntid.x;
	mov.u32 	%r4, %tid.x;
	mad.lo.s32 	%r1, %r2, %r3, %r4;
	setp.gt.s32 	%p1, %r1, 7;
	@%p1 bra 	$L__BB0_2;
	add.u64 	%rd1, %SP, 0;
	add.u64 	%rd2, %SPL, 0;
	st.local.u32 	[%rd2], %r1;
	mov.u64 	%rd3, $str;
	cvta.global.u64 	%rd4, %rd3;
	{ // callseq 0, 0
	.param .b64 param0;
	st.param.b64 	[param0], %rd4;
	.param .b64 param1;
	st.param.b64 	[param1], %rd1;
	.param .b32 retval0;
	call.uni (retval0), 
	vprintf, 
	(
	param0, 
	param1
	);
	ld.param.b32 	%r5, [retval0];
	} // callseq 0
$L__BB0_2:
	ret;

}


// ===== COMPILED SASS (sm_100) =====

	.target	sm_100

	.elftype	@"ET_EXEC"


//--------------------- .note.nv.tkinfo           --------------------------
	.section	.note.nv.tkinfo,"",@"SHT_NOTE"
	.sectionflags	@"SHF_NOTE_NV_TKINFO"
	.tkinfo
        /*0018*/ 	.word	0x00000002
        /*0030*/ 	.string	""
        /*0030*/ 	.string	"ptxas"
        /*0030*/ 	.string	"Cuda compilation tools, release 13.0, V13.0.88"
        /*0030*/ 	.string	"Build cuda_13.0.r13.0/compiler.36424714_0"
        /*0030*/ 	.string	"-arch sm_100 -m 64 "



//--------------------- .note.nv.cuinfo           --------------------------
	.section	.note.nv.cuinfo,"",@"SHT_NOTE"
	.sectionflags	@"SHF_NOTE_NV_CUINFO"
        /*0018*/ 	.short	0x0002
        /*001a*/ 	.short	0x0064
        /*001c*/ 	.short	0x0082
	.zero		2


//--------------------- .nv.info                  --------------------------
	.section	.nv.info,"",@"SHT_CUDA_INFO"
	.align	4


	//----- nvinfo : EIATTR_REGCOUNT
	.align		4
        /*0000*/ 	.byte	0x04, 0x2f
        /*0002*/ 	.short	(.L_2 - .L_1)
	.align		4
.L_1:
        /*0004*/ 	.word	index@(_Z10testKernelv)
        /*0008*/ 	.word	0x00000018


	//----- nvinfo : EIATTR_FRAME_SIZE
	.align		4
.L_2:
        /*000c*/ 	.byte	0x04, 0x11
        /*000e*/ 	.short	(.L_4 - .L_3)
	.align		4
.L_3:
        /*0010*/ 	.word	index@(_Z10testKernelv)
        /*0014*/ 	.word	0x00000008


	//----- nvinfo : EIATTR_MIN_STACK_SIZE
	.align		4
.L_4:
        /*0018*/ 	.byte	0x04, 0x12
        /*001a*/ 	.short	(.L_6 - .L_5)
	.align		4
.L_5:
        /*001c*/ 	.word	index@(_Z10testKernelv)
        /*0020*/ 	.word	0x00000008
.L_6:


//--------------------- .nv.compat                --------------------------
	.section	.nv.compat,"",@"SHT_CUDA_COMPAT_INFO"
	.align	4
        /*0000*/ 	.byte	0x02, 0x09, 0x00, 0x00, 0x02, 0x02, 0x01, 0x00, 0x02, 0x05, 0x05, 0x00, 0x03, 0x07, 0x01, 0x01
        /*0010*/ 	.byte	0x02, 0x03, 0x00, 0x00, 0x02, 0x06, 0x01, 0x00, 0x04, 0x0b, 0x08, 0x00, 0x09, 0x00, 0x00, 0x00
        /*0020*/ 	.byte	0x00, 0x00, 0x00, 0x00


//--------------------- .nv.info._Z10testKernelv  --------------------------
	.section	.nv.info._Z10testKernelv,"",@"SHT_CUDA_INFO"
	.sectionflags	@""
	.align	4


	//----- nvinfo : EIATTR_CUDA_API_VERSION
	.align		4
        /*0000*/ 	.byte	0x04, 0x37
        /*0002*/ 	.short	(.L_8 - .L_7)
.L_7:
        /*0004*/ 	.word	0x00000082


	//----- nvinfo : EIATTR_SPARSE_MMA_MASK
	.align		4
.L_8:
        /*0008*/ 	.byte	0x03, 0x50
        /*000a*/ 	.short	0x0000


	//----- nvinfo : EIATTR_MAXREG_COUNT
	.align		4
        /*000c*/ 	.byte	0x03, 0x1b
        /*000e*/ 	.short	0x00ff


	//----- nvinfo : EIATTR_EXTERNS
	.align		4
        /*0010*/ 	.byte	0x04, 0x0f
        /*0012*/ 	.short	(.L_10 - .L_9)


	//   ....[0]....
	.align		4
.L_9:
        /*0014*/ 	.word	index@(vprintf)


	//----- nvinfo : EIATTR_MERCURY_ISA_VERSION
	.align		4
.L_10:
        /*0018*/ 	.byte	0x03, 0x5f
        /*001a*/ 	.short	0x0101


	//----- nvinfo : EIATTR_VRC_CTA_INIT_COUNT
	.align		4
        /*001c*/ 	.byte	0x02, 0x4a
	.zero		1
	.zero		1


	//----- nvinfo : EIATTR_SYSCALL_OFFSETS
	.align		4
        /*0020*/ 	.byte	0x04, 0x46
        /*0022*/ 	.short	(.L_12 - .L_11)


	//   ....[0]....
.L_11:
        /*0024*/ 	.word	0x00000130


	//----- nvinfo : EIATTR_EXIT_INSTR_OFFSETS
	.align		4
.L_12:
        /*0028*/ 	.byte	0x04, 0x1c
        /*002a*/ 	.short	(.L_14 - .L_13)


	//   ....[0]....
.L_13:
        /*002c*/ 	.word	0x000000b0


	//   ....[1]....
        /*0030*/ 	.word	0x00000140


	//----- nvinfo : EIATTR_CRS_STACK_SIZE
	.align		4
.L_14:
        /*0034*/ 	.byte	0x04, 0x1e
        /*0036*/ 	.short	(.L_16 - .L_15)
.L_15:
        /*0038*/ 	.word	0x00000000


	//----- nvinfo : EIATTR_SW_WAR
	.align		4
.L_16:
        /*003c*/ 	.byte	0x04, 0x36
        /*003e*/ 	.short	(.L_18 - .L_17)
.L_17:
        /*0040*/ 	.word	0x00000008
.L_18:


//--------------------- .nv.callgraph             --------------------------
	.section	.nv.callgraph,"",@"SHT_CUDA_CALLGRAPH"
	.align	4
	.sectionentsize	8
	.align		4
        /*0000*/ 	.word	0x00000000
	.align		4
        /*0004*/ 	.word	0xffffffff
	.align		4
        /*0008*/ 	.word	index@(_Z10testKernelv)
	.align		4
        /*000c*/ 	.word	index@(vprintf)
	.align		4
        /*0010*/ 	.word	0x00000000
	.align		4
        /*0014*/ 	.word	0xfffffffe
	.align		4
        /*0018*/ 	.word	0x00000000
	.align		4
        /*001c*/ 	.word	0xfffffffd
	.align		4
        /*0020*/ 	.word	0x00000000
	.align		4
        /*0024*/ 	.word	0xfffffffc


//--------------------- .nv.constant4             --------------------------
	.section	.nv.constant4,"a",@progbits
	.align	8
	.align		8
.nv.constant4:
        /*0000*/ 	.dword	vprintf
	.align		8
        /*0008*/ 	.dword	$str


//--------------------- .text._Z10testKernelv     --------------------------
	.section	.text._Z10testKernelv,"ax",@progbits
	.align	128
        .global         _Z10testKernelv
        .type           _Z10testKernelv,@function
        .size           _Z10testKernelv,(.L_x_2 - _Z10testKernelv)
        .other          _Z10testKernelv,@"STO_CUDA_ENTRY STV_DEFAULT"
_Z10testKernelv:
.text._Z10testKernelv:
[----:B------:R-:W0:Y:S01]  /*0000*/  LDC R1, c[0x0][0x37c] ;  /* 0x0000df00ff017b82 */ /* 0x000e220000000800 */
[----:B------:R-:W1:Y:S01]  /*0010*/  S2R R3, SR_TID.X ;  /* 0x0000000000037919 */ /* 0x000e620000002100 */
[----:B------:R-:W2:Y:S06]  /*0020*/  LDCU UR5, c[0x0][0x2fc] ;  /* 0x00005f80ff0577ac */ /* 0x000eac0008000800 */
[----:B------:R-:W1:Y:S01]  /*0030*/  S2UR UR6, SR_CTAID.X ;  /* 0x00000000000679c3 */ /* 0x000e620000002500 */
[----:B0-----:R-:W-:Y:S01]  /*0040*/  VIADD R1, R1, 0xfffffff8 ;  /* 0xfffffff801017836 */ /* 0x001fe20000000000 */
[----:B------:R-:W0:Y:S06]  /*0050*/  LDCU UR4, c[0x0][0x2f8] ;  /* 0x00005f00ff0477ac */ /* 0x000e2c0008000800 */
[----:B------:R-:W1:Y:S01]  /*0060*/  LDC R0, c[0x0][0x360] ;  /* 0x0000d800ff007b82 */ /* 0x000e620000000800 */
[----:B0-----:R-:W-:-:S05]  /*0070*/  IADD3 R6, P1, PT, R1, UR4, RZ ;  /* 0x0000000401067c10 */ /* 0x001fca000ff3e0ff */
[----:B--2---:R-:W-:Y:S02]  /*0080*/  IMAD.X R7, RZ, RZ, UR5, P1 ;  /* 0x00000005ff077e24 */ /* 0x004fe400088e06ff */
[----:B-1----:R-:W-:-:S05]  /*0090*/  IMAD R0, R0, UR6, R3 ;  /* 0x0000000600007c24 */ /* 0x002fca000f8e0203 */
[----:B------:R-:W-:-:S13]  /*00a0*/  ISETP.GT.AND P0, PT, R0, 0x7, PT ;  /* 0x000000070000780c */ /* 0x000fda0003f04270 */
[----:B------:R-:W-:Y:S05]  /*00b0*/  @P0 EXIT ;  /* 0x000000000000094d */ /* 0x000fea0003800000 */
[----:B------:R-:W-:Y:S01]  /*00c0*/  MOV R2, 0x0 ;  /* 0x0000000000027802 */ /* 0x000fe20000000f00 */
[----:B------:R0:W-:Y:S01]  /*00d0*/  STL [R1], R0 ;  /* 0x0000000001007387 */ /* 0x0001e20000100800 */
[----:B------:R-:W1:Y:S04]  /*00e0*/  LDCU.64 UR4, c[0x4][0x8] ;  /* 0x01000100ff0477ac */ /* 0x000e680008000a00 */
[----:B------:R-:W2:Y:S01]  /*00f0*/  LDC.64 R2, c[0x4][R2] ;  /* 0x0100000002027b82 */ /* 0x000ea20000000a00 */
[----:B-1----:R-:W-:Y:S01]  /*0100*/  MOV R4, UR4 ;  /* 0x0000000400047c02 */ /* 0x002fe20008000f00 */
[----:B0-----:R-:W-:-:S07]  /*0110*/  IMAD.U32 R5, RZ, RZ, UR5 ;  /* 0x00000005ff057e24 */ /* 0x001fce000f8e00ff */
[----:B------:R-:W-:-:S07]  /*0120*/  LEPC R20, `(.L_x_0) ;  /* 0x000000001014794e */ /* 0x000fce0000000000 */
[----:B--2---:R-:W-:Y:S05]  /*0130*/  CALL.ABS.NOINC R2 ;  /* 0x0000000002007343 */ /* 0x004fea0003c00000 */
.L_x_0:
[----:B------:R-:W-:Y:S05]  /*0140*/  EXIT ;  /* 0x000000000000794d */ /* 0x000fea0003800000 */
.L_x_1:
[----:B------:R-:W-:-:S00]  /*0150*/  BRA `(.L_x_1) ;  /* 0xfffffffc00fc7947 */ /* 0x000fc0000383ffff */
[----:B------:R-:W-:-:S00]  /*0160*/  NOP ;  /* 0x0000000000007918 */ /* 0x000fc00000000000 */
        /* <DEDUP_REMOVED lines=9> */
.L_x_2:


//--------------------- .nv.global.init           --------------------------
	.section	.nv.global.init,"aw",@progbits
.nv.global.init:
	.type		$str,@object
	.size		$str,(.L_0 - $str)
$str:
        /*0000*/ 	.byte	0x48, 0x65, 0x6c, 0x6c, 0x6f, 0x20, 0x66, 0x72, 0x6f, 0x6d, 0x20, 0x47, 0x50, 0x55, 0x20, 0x74
        /*0010*/ 	.byte	0x68, 0x72, 0x65, 0x61, 0x64, 0x20, 0x25, 0x64, 0x21, 0x0a, 0x00
.L_0:


//--------------------- .nv.shared.reserved.0     --------------------------
	.section	.nv.shared.reserved.0,"aw",@nobits
	.weak		__nv_reservedSMEM_offset_0_alias
	.size		__nv_reservedSMEM_offset_0_alias, 0, 64
	.other		__nv_reservedSMEM_offset_0_alias,@"STO_CUDA_RESERVED_SHARED STV_DEFAULT"
__nv_reservedSMEM_offset_0_alias:
	.zero		0
	.zero		64


//--------------------- .nv.constant0._Z10testKernelv --------------------------
	.section	.nv.constant0._Z10testKernelv,"a",@progbits
	.sectionflags	@""
	.align	4
.nv.constant0._Z10testKernelv:
	.zero		896


//--------------------- SYMBOLS --------------------------

	.type		.nv.reservedSmem.offset0,@object
	.size		.nv.reservedSmem.offset0,0x4
	.type		vprintf,@function
